//
// Generated by NVIDIA NVVM Compiler
//
// Compiler Build ID: CL-36424714
// Cuda compilation tools, release 13.0, V13.0.88
// Based on NVVM 20.0.0
//

.version 9.0
.target sm_100
.address_size 64

	// .globl	_Z21argmax_partial_kernelPKfiPfPi
// _ZZ21argmax_partial_kernelPKfiPfPiE6s_vals has been demoted
// _ZZ21argmax_partial_kernelPKfiPfPiE6s_idxs has been demoted

.visible .entry _Z21argmax_partial_kernelPKfiPfPi(
	.param .u64 .ptr .align 1 _Z21argmax_partial_kernelPKfiPfPi_param_0,
	.param .u32 _Z21argmax_partial_kernelPKfiPfPi_param_1,
	.param .u64 .ptr .align 1 _Z21argmax_partial_kernelPKfiPfPi_param_2,
	.param .u64 .ptr .align 1 _Z21argmax_partial_kernelPKfiPfPi_param_3
)
{
	.reg .pred 	%p<7>;
	.reg .b32 	%r<22>;
	.reg .b32 	%f<8>;
	.reg .b64 	%rd<12>;
	// demoted variable
	.shared .align 4 .b8 _ZZ21argmax_partial_kernelPKfiPfPiE6s_vals[4096];
	// demoted variable
	.shared .align 4 .b8 _ZZ21argmax_partial_kernelPKfiPfPiE6s_idxs[4096];
	ld.param.u64 	%rd1, [_Z21argmax_partial_kernelPKfiPfPi_param_0];
	ld.param.u32 	%r12, [_Z21argmax_partial_kernelPKfiPfPi_param_1];
	ld.param.u64 	%rd2, [_Z21argmax_partial_kernelPKfiPfPi_param_2];
	ld.param.u64 	%rd3, [_Z21argmax_partial_kernelPKfiPfPi_param_3];
	mov.u32 	%r1, %ctaid.x;
	mov.u32 	%r21, %ntid.x;
	mov.u32 	%r3, %tid.x;
	mad.lo.s32 	%r4, %r1, %r21, %r3;
	setp.ge.s32 	%p1, %r4, %r12;
	mov.f32 	%f7, 0fFF7FFFFF;
	mov.b32 	%r20, -1;
	@%p1 bra 	$L__BB0_2;
	cvta.to.global.u64 	%rd4, %rd1;
	mul.wide.s32 	%rd5, %r4, 4;
	add.s64 	%rd6, %rd4, %rd5;
	ld.global.f32 	%f7, [%rd6];
	mov.u32 	%r20, %r4;
$L__BB0_2:
	shl.b32 	%r13, %r3, 2;
	mov.u32 	%r14, _ZZ21argmax_partial_kernelPKfiPfPiE6s_vals;
	add.s32 	%r6, %r14, %r13;
	st.shared.f32 	[%r6], %f7;
	mov.u32 	%r15, _ZZ21argmax_partial_kernelPKfiPfPiE6s_idxs;
	add.s32 	%r7, %r15, %r13;
	st.shared.u32 	[%r7], %r20;
	bar.sync 	0;
	setp.lt.u32 	%p2, %r21, 2;
	@%p2 bra 	$L__BB0_7;
$L__BB0_3:
	mov.u32 	%r8, %r21;
	shr.u32 	%r21, %r8, 1;
	setp.ge.u32 	%p3, %r3, %r21;
	@%p3 bra 	$L__BB0_6;
	shl.b32 	%r10, %r21, 2;
	add.s32 	%r16, %r6, %r10;
	ld.shared.f32 	%f3, [%r16];
	ld.shared.f32 	%f5, [%r6];
	setp.leu.f32 	%p4, %f3, %f5;
	@%p4 bra 	$L__BB0_6;
	st.shared.f32 	[%r6], %f3;
	add.s32 	%r17, %r7, %r10;
	ld.shared.u32 	%r18, [%r17];
	st.shared.u32 	[%r7], %r18;
$L__BB0_6:
	bar.sync 	0;
	setp.gt.u32 	%p5, %r8, 3;
	@%p5 bra 	$L__BB0_3;
$L__BB0_7:
	setp.ne.s32 	%p6, %r3, 0;
	@%p6 bra 	$L__BB0_9;
	ld.shared.f32 	%f6, [_ZZ21argmax_partial_kernelPKfiPfPiE6s_vals];
	cvta.to.global.u64 	%rd7, %rd2;
	mul.wide.u32 	%rd8, %r1, 4;
	add.s64 	%rd9, %rd7, %rd8;
	st.global.f32 	[%rd9], %f6;
	ld.shared.u32 	%r19, [_ZZ21argmax_partial_kernelPKfiPfPiE6s_idxs];
	cvta.to.global.u64 	%rd10, %rd3;
	add.s64 	%rd11, %rd10, %rd8;
	st.global.u32 	[%rd11], %r19;
$L__BB0_9:
	ret;

}


// ===== COMPILED SASS (sm_100) =====

	.target	sm_100

	.elftype	@"ET_EXEC"


//--------------------- .note.nv.tkinfo           --------------------------
	.section	.note.nv.tkinfo,"",@"SHT_NOTE"
	.sectionflags	@"SHF_NOTE_NV_TKINFO"
	.tkinfo
        /*0018*/ 	.word	0x00000002
        /*0030*/ 	.string	""
        /*0030*/ 	.string	"ptxas"
        /*0030*/ 	.string	"Cuda compilation tools, release 13.0, V13.0.88"
        /*0030*/ 	.string	"Build cuda_13.0.r13.0/compiler.36424714_0"
        /*0030*/ 	.string	"-arch sm_100 -m 64 "



//--------------------- .note.nv.cuinfo           --------------------------
	.section	.note.nv.cuinfo,"",@"SHT_NOTE"
	.sectionflags	@"SHF_NOTE_NV_CUINFO"
        /*0018*/ 	.short	0x0002
        /*001a*/ 	.short	0x0064
        /*001c*/ 	.short	0x0082
	.zero		2


//--------------------- .nv.info                  --------------------------
	.section	.nv.info,"",@"SHT_CUDA_INFO"
	.align	4


	//----- nvinfo : EIATTR_REGCOUNT
	.align		4
        /*0000*/ 	.byte	0x04, 0x2f
        /*0002*/ 	.short	(.L_1 - .L_0)
	.align		4
.L_0:
        /*0004*/ 	.word	index@(_Z21argmax_partial_kernelPKfiPfPi)
        /*0008*/ 	.word	0x0000000e


	//----- nvinfo : EIATTR_FRAME_SIZE
	.align		4
.L_1:
        /*000c*/ 	.byte	0x04, 0x11
        /*000e*/ 	.short	(.L_3 - .L_2)
	.align		4
.L_2:
        /*0010*/ 	.word	index@(_Z21argmax_partial_kernelPKfiPfPi)
        /*0014*/ 	.word	0x00000000


	//----- nvinfo : EIATTR_MIN_STACK_SIZE
	.align		4
.L_3:
        /*0018*/ 	.byte	0x04, 0x12
        /*001a*/ 	.short	(.L_5 - .L_4)
	.align		4
.L_4:
        /*001c*/ 	.word	index@(_Z21argmax_partial_kernelPKfiPfPi)
        /*0020*/ 	.word	0x00000000
.L_5:


//--------------------- .nv.compat                --------------------------
	.section	.nv.compat,"",@"SHT_CUDA_COMPAT_INFO"
	.align	4
        /*0000*/ 	.byte	0x02, 0x09, 0x00, 0x00, 0x02, 0x02, 0x01, 0x00, 0x02, 0x05, 0x05, 0x00, 0x03, 0x07, 0x01, 0x01
        /*0010*/ 	.byte	0x02, 0x03, 0x00, 0x00, 0x02, 0x06, 0x01, 0x00, 0x04, 0x0b, 0x08, 0x00, 0x09, 0x00, 0x00, 0x00
        /*0020*/ 	.byte	0x00, 0x00, 0x00, 0x00


//--------------------- .nv.info._Z21argmax_partial_kernelPKfiPfPi --------------------------
	.section	.nv.info._Z21argmax_partial_kernelPKfiPfPi,"",@"SHT_CUDA_INFO"
	.sectionflags	@""
	.align	4


	//----- nvinfo : EIATTR_CUDA_API_VERSION
	.align		4
        /*0000*/ 	.byte	0x04, 0x37
        /*0002*/ 	.short	(.L_7 - .L_6)
.L_6:
        /*0004*/ 	.word	0x00000082


	//----- nvinfo : EIATTR_KPARAM_INFO
	.align		4
.L_7:
        /*0008*/ 	.byte	0x04, 0x17
        /*000a*/ 	.short	(.L_9 - .L_8)
.L_8:
        /*000c*/ 	.word	0x00000000
        /*0010*/ 	.short	0x0003
        /*0012*/ 	.short	0x0018
        /*0014*/ 	.byte	0x00, 0xf5, 0x21, 0x00


	//----- nvinfo : EIATTR_KPARAM_INFO
	.align		4
.L_9:
        /*0018*/ 	.byte	0x04, 0x17
        /*001a*/ 	.short	(.L_11 - .L_10)
.L_10:
        /*001c*/ 	.word	0x00000000
        /*0020*/ 	.short	0x0002
        /*0022*/ 	.short	0x0010
        /*0024*/ 	.byte	0x00, 0xf5, 0x21, 0x00


	//----- nvinfo : EIATTR_KPARAM_INFO
	.align		4
.L_11:
        /*0028*/ 	.byte	0x04, 0x17
        /*002a*/ 	.short	(.L_13 - .L_12)
.L_12:
        /*002c*/ 	.word	0x00000000
        /*0030*/ 	.short	0x0001
        /*0032*/ 	.short	0x0008
        /*0034*/ 	.byte	0x00, 0xf0, 0x11, 0x00


	//----- nvinfo : EIATTR_KPARAM_INFO
	.align		4
.L_13:
        /*0038*/ 	.byte	0x04, 0x17
        /*003a*/ 	.short	(.L_15 - .L_14)
.L_14:
        /*003c*/ 	.word	0x00000000
        /*0040*/ 	.short	0x0000
        /*0042*/ 	.short	0x0000
        /*0044*/ 	.byte	0x00, 0xf5, 0x21, 0x00


	//----- nvinfo : EIATTR_SPARSE_MMA_MASK
	.align		4
.L_15:
        /*0048*/ 	.byte	0x03, 0x50
        /*004a*/ 	.short	0x0000


	//----- nvinfo : EIATTR_MAXREG_COUNT
	.align		4
        /*004c*/ 	.byte	0x03, 0x1b
        /*004e*/ 	.short	0x00ff


	//----- nvinfo : EIATTR_NUM_BARRIERS
	.align		4
        /*0050*/ 	.byte	0x02, 0x4c
        /*0052*/ 	.byte	0x01
	.zero		1


	//----- nvinfo : EIATTR_MERCURY_ISA_VERSION
	.align		4
        /*0054*/ 	.byte	0x03, 0x5f
        /*0056*/ 	.short	0x0101


	//----- nvinfo : EIATTR_VRC_CTA_INIT_COUNT
	.align		4
        /*0058*/ 	.byte	0x02, 0x4a
	.zero		1
	.zero		1


	//----- nvinfo : EIATTR_EXIT_INSTR_OFFSETS
	.align		4
        /*005c*/ 	.byte	0x04, 0x1c
        /*005e*/ 	.short	(.L_17 - .L_16)


	//   ....[0]....
.L_16:
        /*0060*/ 	.word	0x000002d0


	//   ....[1]....
        /*0064*/ 	.word	0x00000390


	//----- nvinfo : EIATTR_CRS_STACK_SIZE
	.align		4
.L_17:
        /*0068*/ 	.byte	0x04, 0x1e
        /*006a*/ 	.short	(.L_19 - .L_18)
.L_18:
        /*006c*/ 	.word	0x00000000


	//----- nvinfo : EIATTR_CBANK_PARAM_SIZE
	.align		4
.L_19:
        /*0070*/ 	.byte	0x03, 0x19
        /*0072*/ 	.short	0x0020


	//----- nvinfo : EIATTR_PARAM_CBANK
	.align		4
        /*0074*/ 	.byte	0x04, 0x0a
        /*0076*/ 	.short	(.L_21 - .L_20)
	.align		4
.L_20:
        /*0078*/ 	.word	index@(.nv.constant0._Z21argmax_partial_kernelPKfiPfPi)
        /*007c*/ 	.short	0x0380
        /*007e*/ 	.short	0x0020


	//----- nvinfo : EIATTR_SW_WAR
	.align		4
.L_21:
        /*0080*/ 	.byte	0x04, 0x36
        /*0082*/ 	.short	(.L_23 - .L_22)
.L_22:
        /*0084*/ 	.word	0x00000008
.L_23:


//--------------------- .nv.callgraph             --------------------------
	.section	.nv.callgraph,"",@"SHT_CUDA_CALLGRAPH"
	.align	4
	.sectionentsize	8
	.align		4
        /*0000*/ 	.word	0x00000000
	.align		4
        /*0004*/ 	.word	0xffffffff
	.align		4
        /*0008*/ 	.word	0x00000000
	.align		4
        /*000c*/ 	.word	0xfffffffe
	.align		4
        /*0010*/ 	.word	0x00000000
	.align		4
        /*0014*/ 	.word	0xfffffffd
	.align		4
        /*0018*/ 	.word	0x00000000
	.align		4
        /*001c*/ 	.word	0xfffffffc


//--------------------- .text._Z21argmax_partial_kernelPKfiPfPi --------------------------
	.section	.text._Z21argmax_partial_kernelPKfiPfPi,"ax",@progbits
	.align	128
        .global         _Z21argmax_partial_kernelPKfiPfPi
        .type           _Z21argmax_partial_kernelPKfiPfPi,@function
        .size           _Z21argmax_partial_kernelPKfiPfPi,(.L_x_5 - _Z21argmax_partial_kernelPKfiPfPi)
        .other          _Z21argmax_partial_kernelPKfiPfPi,@"STO_CUDA_ENTRY STV_DEFAULT"
_Z21argmax_partial_kernelPKfiPfPi:
.text._Z21argmax_partial_kernelPKfiPfPi:
[----:B------:R-:W-:Y:S01]  /*0000*/  LDC R1, c[0x0][0x37c] ;  /* 0x0000df00ff017b82 */ /* 0x000fe20000000800 */
[----:B------:R-:W0:Y:S01]  /*0010*/  S2R R11, SR_CTAID.X ;  /* 0x00000000000b7919 */ /* 0x000e220000002500 */
[----:B------:R-:W0:Y:S01]  /*0020*/  LDCU UR7, c[0x0][0x360] ;  /* 0x00006c00ff0777ac */ /* 0x000e220008000800 */
[----:B------:R-:W-:Y:S01]  /*0030*/  IMAD.MOV.U32 R4, RZ, RZ, -0x800001 ;  /* 0xff7fffffff047424 */ /* 0x000fe200078e00ff */
[----:B------:R-:W0:Y:S01]  /*0040*/  S2R R8, SR_TID.X ;  /* 0x0000000000087919 */ /* 0x000e220000002100 */
[----:B------:R-:W1:Y:S01]  /*0050*/  LDCU UR4, c[0x0][0x388] ;  /* 0x00007100ff0477ac */ /* 0x000e620008000800 */
[----:B------:R-:W2:Y:S01]  /*0060*/  LDCU.64 UR8, c[0x0][0x358] ;  /* 0x00006b00ff0877ac */ /* 0x000ea20008000a00 */
[----:B0-----:R-:W-:-:S05]  /*0070*/  IMAD R5, R11, UR7, R8 ;  /* 0x000000070b057c24 */ /* 0x001fca000f8e0208 */
[----:B-1----:R-:W-:-:S13]  /*0080*/  ISETP.GE.AND P0, PT, R5, UR4, PT ;  /* 0x0000000405007c0c */ /* 0x002fda000bf06270 */
[----:B------:R-:W0:Y:S02]  /*0090*/  @!P0 LDC.64 R2, c[0x0][0x380] ;  /* 0x0000e000ff028b82 */ /* 0x000e240000000a00 */
[----:B0-----:R-:W-:-:S05]  /*00a0*/  @!P0 IMAD.WIDE R2, R5, 0x4, R2 ;  /* 0x0000000405028825 */ /* 0x001fca00078e0202 */
[----:B--2---:R-:W2:Y:S01]  /*00b0*/  @!P0 LDG.E R4, desc[UR8][R2.64] ;  /* 0x0000000802048981 */ /* 0x004ea2000c1e1900 */
[----:B------:R-:W0:Y:S01]  /*00c0*/  S2UR UR6, SR_CgaCtaId ;  /* 0x00000000000679c3 */ /* 0x000e220000008800 */
[----:B------:R-:W-:Y:S01]  /*00d0*/  UMOV UR4, 0x400 ;  /* 0x0000040000047882 */ /* 0x000fe20000000000 */
[----:B------:R-:W-:Y:S01]  /*00e0*/  MOV R0, UR7 ;  /* 0x0000000700007c02 */ /* 0x000fe20008000f00 */
[----:B------:R-:W-:Y:S01]  /*00f0*/  UIADD3 UR5, UPT, UPT, UR4, 0x1000, URZ ;  /* 0x0000100004057890 */ /* 0x000fe2000fffe0ff */
[----:B------:R-:W-:Y:S02]  /*0100*/  IMAD.MOV.U32 R6, RZ, RZ, -0x1 ;  /* 0xffffffffff067424 */ /* 0x000fe400078e00ff */
[----:B------:R-:W-:Y:S01]  /*0110*/  @!P0 IMAD.MOV.U32 R6, RZ, RZ, R5 ;  /* 0x000000ffff068224 */ /* 0x000fe200078e0005 */
[----:B------:R-:W-:Y:S01]  /*0120*/  ISETP.GE.U32.AND P0, PT, R0, 0x2, PT ;  /* 0x000000020000780c */ /* 0x000fe20003f06070 */
[----:B0-----:R-:W-:Y:S02]  /*0130*/  ULEA UR4, UR6, UR4, 0x18 ;  /* 0x0000000406047291 */ /* 0x001fe4000f8ec0ff */
[----:B------:R-:W-:-:S04]  /*0140*/  ULEA UR5, UR6, UR5, 0x18 ;  /* 0x0000000506057291 */ /* 0x000fc8000f8ec0ff */
[C---:B------:R-:W-:Y:S02]  /*0150*/  LEA R5, R8.reuse, UR4, 0x2 ;  /* 0x0000000408057c11 */ /* 0x040fe4000f8e10ff */
[----:B------:R-:W-:-:S03]  /*0160*/  LEA R7, R8, UR5, 0x2 ;  /* 0x0000000508077c11 */ /* 0x000fc6000f8e10ff */
[----:B--2---:R0:W-:Y:S04]  /*0170*/  STS [R5], R4 ;  /* 0x0000000405007388 */ /* 0x0041e80000000800 */
[----:B------:R0:W-:Y:S01]  /*0180*/  STS [R7], R6 ;  /* 0x0000000607007388 */ /* 0x0001e20000000800 */
[----:B------:R-:W-:Y:S06]  /*0190*/  BAR.SYNC.DEFER_BLOCKING 0x0 ;  /* 0x0000000000007b1d */ /* 0x000fec0000010000 */
[----:B------:R-:W-:Y:S05]  /*01a0*/  @!P0 BRA `(.L_x_0) ;  /* 0x0000000000448947 */ /* 0x000fea0003800000 */
.L_x_3:
[--C-:B0-----:R-:W-:Y:S01]  /*01b0*/  IMAD.MOV.U32 R6, RZ, RZ, R0.reuse ;  /* 0x000000ffff067224 */ /* 0x101fe200078e0000 */
[----:B------:R-:W-:Y:S01]  /*01c0*/  SHF.R.U32.HI R0, RZ, 0x1, R0 ;  /* 0x00000001ff007819 */ /* 0x000fe20000011600 */
[----:B------:R-:W-:Y:S03]  /*01d0*/  BSSY.RECONVERGENT B0, `(.L_x_1) ;  /* 0x000000b000007945 */ /* 0x000fe60003800200 */
[----:B------:R-:W-:-:S13]  /*01e0*/  ISETP.GE.U32.AND P0, PT, R8, R0, PT ;  /* 0x000000000800720c */ /* 0x000fda0003f06070 */
[----:B------:R-:W-:Y:S05]  /*01f0*/  @P0 BRA `(.L_x_2) ;  /* 0x0000000000200947 */ /* 0x000fea0003800000 */
[----:B------:R-:W-:Y:S01]  /*0200*/  IMAD R2, R0, 0x4, R5 ;  /* 0x0000000400027824 */ /* 0x000fe200078e0205 */
[----:B------:R-:W-:Y:S05]  /*0210*/  LDS R3, [R5] ;  /* 0x0000000005037984 */ /* 0x000fea0000000800 */
[----:B------:R-:W0:Y:S02]  /*0220*/  LDS R2, [R2] ;  /* 0x0000000002027984 */ /* 0x000e240000000800 */
[----:B0-----:R-:W-:-:S13]  /*0230*/  FSETP.GT.AND P0, PT, R2, R3, PT ;  /* 0x000000030200720b */ /* 0x001fda0003f04000 */
[----:B------:R-:W-:Y:S01]  /*0240*/  @P0 LEA R3, R0, R7, 0x2 ;  /* 0x0000000700030211 */ /* 0x000fe200078e10ff */
[----:B------:R-:W-:Y:S04]  /*0250*/  @P0 STS [R5], R2 ;  /* 0x0000000205000388 */ /* 0x000fe80000000800 */
[----:B------:R-:W0:Y:S04]  /*0260*/  @P0 LDS R4, [R3] ;  /* 0x0000000003040984 */ /* 0x000e280000000800 */
[----:B0-----:R0:W-:Y:S02]  /*0270*/  @P0 STS [R7], R4 ;  /* 0x0000000407000388 */ /* 0x0011e40000000800 */
.L_x_2:
[----:B------:R-:W-:Y:S05]  /*0280*/  BSYNC.RECONVERGENT B0 ;  /* 0x0000000000007941 */ /* 0x000fea0003800200 */
.L_x_1:
[----:B------:R-:W-:Y:S01]  /*0290*/  BAR.SYNC.DEFER_BLOCKING 0x0 ;  /* 0x0000000000007b1d */ /* 0x000fe20000010000 */
[----:B------:R-:W-:-:S13]  /*02a0*/  ISETP.GT.U32.AND P0, PT, R6, 0x3, PT ;  /* 0x000000030600780c */ /* 0x000fda0003f04070 */
[----:B------:R-:W-:Y:S05]  /*02b0*/  @P0 BRA `(.L_x_3) ;  /* 0xfffffffc00bc0947 */ /* 0x000fea000383ffff */
.L_x_0:
[----:B------:R-:W-:-:S13]  /*02c0*/  ISETP.NE.AND P0, PT, R8, RZ, PT ;  /* 0x000000ff0800720c */ /* 0x000fda0003f05270 */
[----:B------:R-:W-:Y:S05]  /*02d0*/  @P0 EXIT ;  /* 0x000000000000094d */ /* 0x000fea0003800000 */
[----:B------:R-:W1:Y:S01]  /*02e0*/  S2UR UR5, SR_CgaCtaId ;  /* 0x00000000000579c3 */ /* 0x000e620000008800 */
[----:B------:R-:W-:-:S07]  /*02f0*/  UMOV UR4, 0x400 ;  /* 0x0000040000047882 */ /* 0x000fce0000000000 */
[----:B------:R-:W2:Y:S08]  /*0300*/  LDC.64 R2, c[0x0][0x390] ;  /* 0x0000e400ff027b82 */ /* 0x000eb00000000a00 */
[----:B0-----:R-:W0:Y:S01]  /*0310*/  LDC.64 R4, c[0x0][0x398] ;  /* 0x0000e600ff047b82 */ /* 0x001e220000000a00 */
[----:B-1----:R-:W-:Y:S01]  /*0320*/  ULEA UR4, UR5, UR4, 0x18 ;  /* 0x0000000405047291 */ /* 0x002fe2000f8ec0ff */
[----:B--2---:R-:W-:-:S08]  /*0330*/  IMAD.WIDE.U32 R2, R11, 0x4, R2 ;  /* 0x000000040b027825 */ /* 0x004fd000078e0002 */
[----:B------:R-:W1:Y:S04]  /*0340*/  LDS R7, [UR4] ;  /* 0x00000004ff077984 */ /* 0x000e680008000800 */
[----:B------:R-:W2:Y:S01]  /*0350*/  LDS R9, [UR4+0x1000] ;  /* 0x00100004ff097984 */ /* 0x000ea20008000800 */
[----:B0-----:R-:W-:-:S03]  /*0360*/  IMAD.WIDE.U32 R4, R11, 0x4, R4 ;  /* 0x000000040b047825 */ /* 0x001fc600078e0004 */
[----:B-1----:R-:W-:Y:S04]  /*0370*/  STG.E desc[UR8][R2.64], R7 ;  /* 0x0000000702007986 */ /* 0x002fe8000c101908 */
[----:B--2---:R-:W-:Y:S01]  /*0380*/  STG.E desc[UR8][R4.64], R9 ;  /* 0x0000000904007986 */ /* 0x004fe2000c101908 */
[----:B------:R-:W-:Y:S05]  /*0390*/  EXIT ;  /* 0x000000000000794d */ /* 0x000fea0003800000 */
.L_x_4:
[----:B------:R-:W-:-:S00]  /*03a0*/  BRA `(.L_x_4) ;  /* 0xfffffffc00fc7947 */ /* 0x000fc0000383ffff */
[----:B------:R-:W-:-:S00]  /*03b0*/  NOP ;  /* 0x0000000000007918 */ /* 0x000fc00000000000 */
        /* <DEDUP_REMOVED lines=12> */
.L_x_5:


//--------------------- .nv.shared._Z21argmax_partial_kernelPKfiPfPi --------------------------
	.section	.nv.shared._Z21argmax_partial_kernelPKfiPfPi,"aw",@nobits
	.sectionflags	@""
	.align	4
.nv.shared._Z21argmax_partial_kernelPKfiPfPi:
	.zero		9216


//--------------------- .nv.shared.reserved.0     --------------------------
	.section	.nv.shared.reserved.0,"aw",@nobits
	.weak		__nv_reservedSMEM_offset_0_alias
	.size		__nv_reservedSMEM_offset_0_alias, 0, 64
	.other		__nv_reservedSMEM_offset_0_alias,@"STO_CUDA_RESERVED_SHARED STV_DEFAULT"
__nv_reservedSMEM_offset_0_alias:
	.zero		0
	.zero		64


//--------------------- .nv.constant0._Z21argmax_partial_kernelPKfiPfPi --------------------------
	.section	.nv.constant0._Z21argmax_partial_kernelPKfiPfPi,"a",@progbits
	.sectionflags	@""
	.align	4
.nv.constant0._Z21argmax_partial_kernelPKfiPfPi:
	.zero		928


//--------------------- SYMBOLS --------------------------

	.type		.nv.reservedSmem.offset0,@object
	.size		.nv.reservedSmem.offset0,0x4
	.type		.nv.reservedSmem.cap,@object
	.size		.nv.reservedSmem.cap,0x4
